	.headerflags	@"EF_CUDA_TEXMODE_UNIFIED EF_CUDA_64BIT_ADDRESS EF_CUDA_ACCELERATORS EF_CUDA_SM90 EF_CUDA_VIRTUAL_SM(EF_CUDA_SM90)"
	.elftype	@"ET_EXEC"


//--------------------- .nv.info                  --------------------------
	.section	.nv.info,"",@"SHT_CUDA_INFO"
	.align	4


	//----- nvinfo : EIATTR_REGCOUNT
	.align		4
        /*0000*/ 	.byte	0x04, 0x2f
        /*0002*/ 	.short	(.L_1 - .L_0)
	.align		4
.L_0:
        /*0004*/ 	.word	index@(triton_poi_fused__to_copy_add_arange_mul_9)
        /*0008*/ 	.word	0x00000008


	//----- nvinfo : EIATTR_MIN_STACK_SIZE
	.align		4
.L_1:
        /*000c*/ 	.byte	0x04, 0x12
        /*000e*/ 	.short	(.L_3 - .L_2)
	.align		4
.L_2:
        /*0010*/ 	.word	index@(triton_poi_fused__to_copy_add_arange_mul_9)
        /*0014*/ 	.word	0x00000000


	//----- nvinfo : EIATTR_FRAME_SIZE
	.align		4
.L_3:
        /*0018*/ 	.byte	0x04, 0x11
        /*001a*/ 	.short	(.L_5 - .L_4)
	.align		4
.L_4:
        /*001c*/ 	.word	index@(triton_poi_fused__to_copy_add_arange_mul_9)
        /*0020*/ 	.word	0x00000000


	//----- nvinfo : EIATTR_MIN_STACK_SIZE
	.align		4
.L_5:
        /*0024*/ 	.byte	0x04, 0x12
        /*0026*/ 	.short	(.L_7 - .L_6)
	.align		4
.L_6:
        /*0028*/ 	.word	index@(triton_poi_fused__to_copy_add_arange_mul_9)
        /*002c*/ 	.word	0x00000000
.L_7:


//--------------------- .nv.info.triton_poi_fused__to_copy_add_arange_mul_9 --------------------------
	.section	.nv.info.triton_poi_fused__to_copy_add_arange_mul_9,"",@"SHT_CUDA_INFO"
	.sectionflags	@""
	.align	4


	//----- nvinfo : EIATTR_CUDA_API_VERSION
	.align		4
        /*0000*/ 	.byte	0x04, 0x37
        /*0002*/ 	.short	(.L_9 - .L_8)
.L_8:
        /*0004*/ 	.word	0x0000007c


	//----- nvinfo : EIATTR_KPARAM_INFO
	.align		4
.L_9:
        /*0008*/ 	.byte	0x04, 0x17
        /*000a*/ 	.short	(.L_11 - .L_10)
.L_10:
        /*000c*/ 	.word	0x00000000
        /*0010*/ 	.short	0x0001
        /*0012*/ 	.short	0x0008
        /*0014*/ 	.byte	0x00, 0xf0, 0x11, 0x00


	//----- nvinfo : EIATTR_KPARAM_INFO
	.align		4
.L_11:
        /*0018*/ 	.byte	0x04, 0x17
        /*001a*/ 	.short	(.L_13 - .L_12)
.L_12:
        /*001c*/ 	.word	0x00000000
        /*0020*/ 	.short	0x0000
        /*0022*/ 	.short	0x0000
        /*0024*/ 	.byte	0x00, 0xf4, 0x21, 0x00


	//----- nvinfo : EIATTR_SPARSE_MMA_MASK
	.align		4
.L_13:
        /*0028*/ 	.byte	0x03, 0x50
        /*002a*/ 	.short	0x0000


	//----- nvinfo : EIATTR_MAXREG_COUNT
	.align		4
        /*002c*/ 	.byte	0x03, 0x1b
        /*002e*/ 	.short	0x00ff


	//----- nvinfo : EIATTR_EXIT_INSTR_OFFSETS
	.align		4
        /*0030*/ 	.byte	0x04, 0x1c
        /*0032*/ 	.short	(.L_15 - .L_14)


	//   ....[0]....
.L_14:
        /*0034*/ 	.word	0x000000c0


	//   ....[1]....
        /*0038*/ 	.word	0x000000f0


	//----- nvinfo : EIATTR_REQNTID
	.align		4
.L_15:
        /*003c*/ 	.byte	0x04, 0x10
        /*003e*/ 	.short	(.L_17 - .L_16)
.L_16:
        /*0040*/ 	.word	0x00000020
        /*0044*/ 	.word	0x00000001
        /*0048*/ 	.word	0x00000001


	//----- nvinfo : EIATTR_CBANK_PARAM_SIZE
	.align		4
.L_17:
        /*004c*/ 	.byte	0x03, 0x19
        /*004e*/ 	.short	0x000c


	//----- nvinfo : EIATTR_PARAM_CBANK
	.align		4
        /*0050*/ 	.byte	0x04, 0x0a
        /*0052*/ 	.short	(.L_19 - .L_18)
	.align		4
.L_18:
        /*0054*/ 	.word	index@(.nv.constant0.triton_poi_fused__to_copy_add_arange_mul_9)
        /*0058*/ 	.short	0x0210
        /*005a*/ 	.short	0x000c


	//----- nvinfo : EIATTR_SW_WAR
	.align		4
.L_19:
        /*005c*/ 	.byte	0x04, 0x36
        /*005e*/ 	.short	(.L_21 - .L_20)
.L_20:
        /*0060*/ 	.word	0x00000008
.L_21:


//--------------------- .nv.callgraph             --------------------------
	.section	.nv.callgraph,"",@"SHT_CUDA_CALLGRAPH"
	.align	4
	.sectionentsize	8
	.align		4
        /*0000*/ 	.word	0x00000000
	.align		4
        /*0004*/ 	.word	0xffffffff
	.align		4
        /*0008*/ 	.word	0x00000000
	.align		4
        /*000c*/ 	.word	0xfffffffe
	.align		4
        /*0010*/ 	.word	0x00000000
	.align		4
        /*0014*/ 	.word	0xfffffffd
	.align		4
        /*0018*/ 	.word	0x00000000
	.align		4
        /*001c*/ 	.word	0xfffffffc


//--------------------- .text.triton_poi_fused__to_copy_add_arange_mul_9 --------------------------
	.section	.text.triton_poi_fused__to_copy_add_arange_mul_9,"ax",@progbits
	.align	128
        .global         triton_poi_fused__to_copy_add_arange_mul_9
        .type           triton_poi_fused__to_copy_add_arange_mul_9,@function
        .size           triton_poi_fused__to_copy_add_arange_mul_9,(.L_x_1 - triton_poi_fused__to_copy_add_arange_mul_9)
        .other          triton_poi_fused__to_copy_add_arange_mul_9,@"STO_CUDA_ENTRY STV_DEFAULT"
triton_poi_fused__to_copy_add_arange_mul_9:
.text.triton_poi_fused__to_copy_add_arange_mul_9:
[----:B------:R-:W0:Y:S02]  /*0000*/  LDC R1, c[0x0][0x28] ;  /* 0x00000a00ff017b82 */ /* 0x000e240000000800 */
[----:B------:R-:W1:Y:S01]  /*0010*/  S2R R0, SR_TID.X ;  /* 0x0000000000007919 */ /* 0x000e620000002100 */
[----:B------:R-:W2:Y:S01]  /*0020*/  LDC.64 R2, c[0x0][0x210] ;  /* 0x00008400ff027b82 */ /* 0x000ea20000000a00 */
[----:B------:R-:W3:Y:S01]  /*0030*/  S2R R5, SR_CTAID.X ;  /* 0x0000000000057919 */ /* 0x000ee20000002500 */
[----:B-1----:R-:W-:-:S05]  /*0040*/  LOP3.LUT R0, R0, 0x1f, RZ, 0xc0, !PT ;  /* 0x0000001f00007812 */ /* 0x002fca00078ec0ff */
[----:B---3--:R-:W-:-:S04]  /*0050*/  IMAD R5, R5, 0x20, R0 ;  /* 0x0000002005057824 */ /* 0x008fc800078e0200 */
[C---:B--2---:R-:W-:Y:S01]  /*0060*/  IMAD.WIDE R2, R5.reuse, 0x8, R2 ;  /* 0x0000000805027825 */ /* 0x044fe200078e0202 */
[----:B------:R-:W-:Y:S02]  /*0070*/  I2FP.F32.S32 R0, R5 ;  /* 0x0000000500007245 */ /* 0x000fe40000201400 */
[----:B------:R-:W-:-:S03]  /*0080*/  ISETP.GE.AND P0, PT, R5, 0x20, PT ;  /* 0x000000200500780c */ /* 0x000fc60003f06270 */
[----:B------:R-:W-:-:S04]  /*0090*/  FMUL R0, R0, 0.5 ;  /* 0x3f00000000007820 */ /* 0x000fc80000400000 */
[----:B------:R-:W1:Y:S02]  /*00a0*/  F2I.TRUNC.NTZ R4, R0 ;  /* 0x0000000000047305 */ /* 0x000e64000020f100 */
[----:B-1----:R-:W-:-:S04]  /*00b0*/  SHF.R.S32.HI R5, RZ, 0x1f, R4 ;  /* 0x0000001fff057819 */ /* 0x002fc80000011404 */
[----:B------:R-:W-:Y:S05]  /*00c0*/  @P0 EXIT ;  /* 0x000000000000094d */ /* 0x000fea0003800000 */
[----:B------:R-:W-:Y:S02]  /*00d0*/  ULDC.64 UR4, c[0x0][0x208] ;  /* 0x0000820000047ab9 */ /* 0x000fe40000000a00 */
[----:B------:R-:W-:Y:S01]  /*00e0*/  STG.E.64 desc[UR4][R2.64], R4 ;  /* 0x0000000402007986 */ /* 0x000fe2000c101b04 */
[----:B------:R-:W-:Y:S05]  /*00f0*/  EXIT ;  /* 0x000000000000794d */ /* 0x000fea0003800000 */
.L_x_0:
[----:B------:R-:W-:-:S00]  /*0100*/  BRA `(.L_x_0) ;  /* 0xfffffffc00fc7947 */ /* 0x000fc0000383ffff */
[----:B------:R-:W-:-:S00]  /*0110*/  NOP ;  /* 0x0000000000007918 */ /* 0x000fc00000000000 */
        /* <DEDUP_REMOVED lines=14> */
.L_x_1:


//--------------------- .nv.constant0.triton_poi_fused__to_copy_add_arange_mul_9 --------------------------
	.section	.nv.constant0.triton_poi_fused__to_copy_add_arange_mul_9,"a",@progbits
	.sectionflags	@""
	.align	4
.nv.constant0.triton_poi_fused__to_copy_add_arange_mul_9:
	.zero		540
